//
// Generated by NVIDIA NVVM Compiler
//
// Compiler Build ID: CL-36424714
// Cuda compilation tools, release 13.0, V13.0.88
// Based on NVVM 20.0.0
//

.version 9.0
.target sm_100
.address_size 64

	// .globl	_Z3addPfS_S_

.visible .entry _Z3addPfS_S_(
	.param .u64 .ptr .align 1 _Z3addPfS_S__param_0,
	.param .u64 .ptr .align 1 _Z3addPfS_S__param_1,
	.param .u64 .ptr .align 1 _Z3addPfS_S__param_2
)
{
	.reg .pred 	%p<2>;
	.reg .b32 	%r<5>;
	.reg .b32 	%f<49>;
	.reg .b64 	%rd<19>;

	ld.param.u64 	%rd10, [_Z3addPfS_S__param_0];
	ld.param.u64 	%rd11, [_Z3addPfS_S__param_1];
	ld.param.u64 	%rd12, [_Z3addPfS_S__param_2];
	cvta.to.global.u64 	%rd13, %rd10;
	cvta.to.global.u64 	%rd14, %rd12;
	cvta.to.global.u64 	%rd15, %rd11;
	add.s64 	%rd18, %rd15, 32;
	add.s64 	%rd17, %rd14, 32;
	add.s64 	%rd16, %rd13, 32;
	mov.b32 	%r4, 0;
$L__BB0_1:
	ld.global.f32 	%f1, [%rd18+-32];
	ld.global.f32 	%f2, [%rd17+-32];
	add.f32 	%f3, %f1, %f2;
	st.global.f32 	[%rd16+-32], %f3;
	ld.global.f32 	%f4, [%rd18+-28];
	ld.global.f32 	%f5, [%rd17+-28];
	add.f32 	%f6, %f4, %f5;
	st.global.f32 	[%rd16+-28], %f6;
	ld.global.f32 	%f7, [%rd18+-24];
	ld.global.f32 	%f8, [%rd17+-24];
	add.f32 	%f9, %f7, %f8;
	st.global.f32 	[%rd16+-24], %f9;
	ld.global.f32 	%f10, [%rd18+-20];
	ld.global.f32 	%f11, [%rd17+-20];
	add.f32 	%f12, %f10, %f11;
	st.global.f32 	[%rd16+-20], %f12;
	ld.global.f32 	%f13, [%rd18+-16];
	ld.global.f32 	%f14, [%rd17+-16];
	add.f32 	%f15, %f13, %f14;
	st.global.f32 	[%rd16+-16], %f15;
	ld.global.f32 	%f16, [%rd18+-12];
	ld.global.f32 	%f17, [%rd17+-12];
	add.f32 	%f18, %f16, %f17;
	st.global.f32 	[%rd16+-12], %f18;
	ld.global.f32 	%f19, [%rd18+-8];
	ld.global.f32 	%f20, [%rd17+-8];
	add.f32 	%f21, %f19, %f20;
	st.global.f32 	[%rd16+-8], %f21;
	ld.global.f32 	%f22, [%rd18+-4];
	ld.global.f32 	%f23, [%rd17+-4];
	add.f32 	%f24, %f22, %f23;
	st.global.f32 	[%rd16+-4], %f24;
	ld.global.f32 	%f25, [%rd18];
	ld.global.f32 	%f26, [%rd17];
	add.f32 	%f27, %f25, %f26;
	st.global.f32 	[%rd16], %f27;
	ld.global.f32 	%f28, [%rd18+4];
	ld.global.f32 	%f29, [%rd17+4];
	add.f32 	%f30, %f28, %f29;
	st.global.f32 	[%rd16+4], %f30;
	ld.global.f32 	%f31, [%rd18+8];
	ld.global.f32 	%f32, [%rd17+8];
	add.f32 	%f33, %f31, %f32;
	st.global.f32 	[%rd16+8], %f33;
	ld.global.f32 	%f34, [%rd18+12];
	ld.global.f32 	%f35, [%rd17+12];
	add.f32 	%f36, %f34, %f35;
	st.global.f32 	[%rd16+12], %f36;
	ld.global.f32 	%f37, [%rd18+16];
	ld.global.f32 	%f38, [%rd17+16];
	add.f32 	%f39, %f37, %f38;
	st.global.f32 	[%rd16+16], %f39;
	ld.global.f32 	%f40, [%rd18+20];
	ld.global.f32 	%f41, [%rd17+20];
	add.f32 	%f42, %f40, %f41;
	st.global.f32 	[%rd16+20], %f42;
	ld.global.f32 	%f43, [%rd18+24];
	ld.global.f32 	%f44, [%rd17+24];
	add.f32 	%f45, %f43, %f44;
	st.global.f32 	[%rd16+24], %f45;
	ld.global.f32 	%f46, [%rd18+28];
	ld.global.f32 	%f47, [%rd17+28];
	add.f32 	%f48, %f46, %f47;
	st.global.f32 	[%rd16+28], %f48;
	add.s32 	%r4, %r4, 16;
	add.s64 	%rd18, %rd18, 64;
	add.s64 	%rd17, %rd17, 64;
	add.s64 	%rd16, %rd16, 64;
	setp.ne.s32 	%p1, %r4, 10000;
	@%p1 bra 	$L__BB0_1;
	ret;

}


// ===== COMPILED SASS (sm_100) =====

	.target	sm_100

	.elftype	@"ET_EXEC"


//--------------------- .note.nv.tkinfo           --------------------------
	.section	.note.nv.tkinfo,"",@"SHT_NOTE"
	.sectionflags	@"SHF_NOTE_NV_TKINFO"
	.tkinfo
        /*0018*/ 	.word	0x00000002
        /*0030*/ 	.string	""
        /*0030*/ 	.string	"ptxas"
        /*0030*/ 	.string	"Cuda compilation tools, release 13.0, V13.0.88"
        /*0030*/ 	.string	"Build cuda_13.0.r13.0/compiler.36424714_0"
        /*0030*/ 	.string	"-arch sm_100 -m 64 "



//--------------------- .note.nv.cuinfo           --------------------------
	.section	.note.nv.cuinfo,"",@"SHT_NOTE"
	.sectionflags	@"SHF_NOTE_NV_CUINFO"
        /*0018*/ 	.short	0x0002
        /*001a*/ 	.short	0x0064
        /*001c*/ 	.short	0x0082
	.zero		2


//--------------------- .nv.info                  --------------------------
	.section	.nv.info,"",@"SHT_CUDA_INFO"
	.align	4


	//----- nvinfo : EIATTR_REGCOUNT
	.align		4
        /*0000*/ 	.byte	0x04, 0x2f
        /*0002*/ 	.short	(.L_1 - .L_0)
	.align		4
.L_0:
        /*0004*/ 	.word	index@(_Z3addPfS_S_)
        /*0008*/ 	.word	0x00000012


	//----- nvinfo : EIATTR_FRAME_SIZE
	.align		4
.L_1:
        /*000c*/ 	.byte	0x04, 0x11
        /*000e*/ 	.short	(.L_3 - .L_2)
	.align		4
.L_2:
        /*0010*/ 	.word	index@(_Z3addPfS_S_)
        /*0014*/ 	.word	0x00000000


	//----- nvinfo : EIATTR_MIN_STACK_SIZE
	.align		4
.L_3:
        /*0018*/ 	.byte	0x04, 0x12
        /*001a*/ 	.short	(.L_5 - .L_4)
	.align		4
.L_4:
        /*001c*/ 	.word	index@(_Z3addPfS_S_)
        /*0020*/ 	.word	0x00000000
.L_5:


//--------------------- .nv.compat                --------------------------
	.section	.nv.compat,"",@"SHT_CUDA_COMPAT_INFO"
	.align	4
        /*0000*/ 	.byte	0x02, 0x09, 0x00, 0x00, 0x02, 0x02, 0x01, 0x00, 0x02, 0x05, 0x05, 0x00, 0x03, 0x07, 0x01, 0x01
        /*0010*/ 	.byte	0x02, 0x03, 0x00, 0x00, 0x02, 0x06, 0x01, 0x00, 0x04, 0x0b, 0x08, 0x00, 0x09, 0x00, 0x00, 0x00
        /*0020*/ 	.byte	0x00, 0x00, 0x00, 0x00


//--------------------- .nv.info._Z3addPfS_S_     --------------------------
	.section	.nv.info._Z3addPfS_S_,"",@"SHT_CUDA_INFO"
	.sectionflags	@""
	.align	4


	//----- nvinfo : EIATTR_CUDA_API_VERSION
	.align		4
        /*0000*/ 	.byte	0x04, 0x37
        /*0002*/ 	.short	(.L_7 - .L_6)
.L_6:
        /*0004*/ 	.word	0x00000082


	//----- nvinfo : EIATTR_KPARAM_INFO
	.align		4
.L_7:
        /*0008*/ 	.byte	0x04, 0x17
        /*000a*/ 	.short	(.L_9 - .L_8)
.L_8:
        /*000c*/ 	.word	0x00000000
        /*0010*/ 	.short	0x0002
        /*0012*/ 	.short	0x0010
        /*0014*/ 	.byte	0x00, 0xf5, 0x21, 0x00


	//----- nvinfo : EIATTR_KPARAM_INFO
	.align		4
.L_9:
        /*0018*/ 	.byte	0x04, 0x17
        /*001a*/ 	.short	(.L_11 - .L_10)
.L_10:
        /*001c*/ 	.word	0x00000000
        /*0020*/ 	.short	0x0001
        /*0022*/ 	.short	0x0008
        /*0024*/ 	.byte	0x00, 0xf5, 0x21, 0x00


	//----- nvinfo : EIATTR_KPARAM_INFO
	.align		4
.L_11:
        /*0028*/ 	.byte	0x04, 0x17
        /*002a*/ 	.short	(.L_13 - .L_12)
.L_12:
        /*002c*/ 	.word	0x00000000
        /*0030*/ 	.short	0x0000
        /*0032*/ 	.short	0x0000
        /*0034*/ 	.byte	0x00, 0xf5, 0x21, 0x00


	//----- nvinfo : EIATTR_SPARSE_MMA_MASK
	.align		4
.L_13:
        /*0038*/ 	.byte	0x03, 0x50
        /*003a*/ 	.short	0x0000


	//----- nvinfo : EIATTR_MAXREG_COUNT
	.align		4
        /*003c*/ 	.byte	0x03, 0x1b
        /*003e*/ 	.short	0x00ff


	//----- nvinfo : EIATTR_MERCURY_ISA_VERSION
	.align		4
        /*0040*/ 	.byte	0x03, 0x5f
        /*0042*/ 	.short	0x0101


	//----- nvinfo : EIATTR_VRC_CTA_INIT_COUNT
	.align		4
        /*0044*/ 	.byte	0x02, 0x4a
	.zero		1
	.zero		1


	//----- nvinfo : EIATTR_EXIT_INSTR_OFFSETS
	.align		4
        /*0048*/ 	.byte	0x04, 0x1c
        /*004a*/ 	.short	(.L_15 - .L_14)


	//   ....[0]....
.L_14:
        /*004c*/ 	.word	0x000005f0


	//----- nvinfo : EIATTR_CBANK_PARAM_SIZE
	.align		4
.L_15:
        /*0050*/ 	.byte	0x03, 0x19
        /*0052*/ 	.short	0x0018


	//----- nvinfo : EIATTR_PARAM_CBANK
	.align		4
        /*0054*/ 	.byte	0x04, 0x0a
        /*0056*/ 	.short	(.L_17 - .L_16)
	.align		4
.L_16:
        /*0058*/ 	.word	index@(.nv.constant0._Z3addPfS_S_)
        /*005c*/ 	.short	0x0380
        /*005e*/ 	.short	0x0018


	//----- nvinfo : EIATTR_SW_WAR
	.align		4
.L_17:
        /*0060*/ 	.byte	0x04, 0x36
        /*0062*/ 	.short	(.L_19 - .L_18)
.L_18:
        /*0064*/ 	.word	0x00000008
.L_19:


//--------------------- .nv.callgraph             --------------------------
	.section	.nv.callgraph,"",@"SHT_CUDA_CALLGRAPH"
	.align	4
	.sectionentsize	8
	.align		4
        /*0000*/ 	.word	0x00000000
	.align		4
        /*0004*/ 	.word	0xffffffff
	.align		4
        /*0008*/ 	.word	0x00000000
	.align		4
        /*000c*/ 	.word	0xfffffffe
	.align		4
        /*0010*/ 	.word	0x00000000
	.align		4
        /*0014*/ 	.word	0xfffffffd
	.align		4
        /*0018*/ 	.word	0x00000000
	.align		4
        /*001c*/ 	.word	0xfffffffc


//--------------------- .text._Z3addPfS_S_        --------------------------
	.section	.text._Z3addPfS_S_,"ax",@progbits
	.align	128
        .global         _Z3addPfS_S_
        .type           _Z3addPfS_S_,@function
        .size           _Z3addPfS_S_,(.L_x_2 - _Z3addPfS_S_)
        .other          _Z3addPfS_S_,@"STO_CUDA_ENTRY STV_DEFAULT"
_Z3addPfS_S_:
.text._Z3addPfS_S_:
[----:B------:R-:W-:Y:S01]  /*0000*/  LDC R1, c[0x0][0x37c] ;  /* 0x0000df00ff017b82 */ /* 0x000fe20000000800 */
[----:B------:R-:W0:Y:S01]  /*0010*/  LDCU.64 UR6, c[0x0][0x390] ;  /* 0x00007200ff0677ac */ /* 0x000e220008000a00 */
[----:B------:R-:W1:Y:S01]  /*0020*/  LDCU.128 UR12, c[0x0][0x380] ;  /* 0x00007000ff0c77ac */ /* 0x000e620008000c00 */
[----:B------:R-:W2:Y:S01]  /*0030*/  LDCU.64 UR10, c[0x0][0x358] ;  /* 0x00006b00ff0a77ac */ /* 0x000ea20008000a00 */
[----:B0-----:R-:W-:-:S04]  /*0040*/  UIADD3 UR6, UP1, UPT, UR6, 0x20, URZ ;  /* 0x0000002006067890 */ /* 0x001fc8000ff3e0ff */
[----:B------:R-:W-:Y:S02]  /*0050*/  UIADD3.X UR7, UPT, UPT, URZ, UR7, URZ, UP1, !UPT ;  /* 0x00000007ff077290 */ /* 0x000fe40008ffe4ff */
[----:B-1----:R-:W-:Y:S01]  /*0060*/  UIADD3 UR8, UP0, UPT, UR14, 0x20, URZ ;  /* 0x000000200e087890 */ /* 0x002fe2000ff1e0ff */
[----:B------:R-:W-:Y:S01]  /*0070*/  MOV R0, UR6 ;  /* 0x0000000600007c02 */ /* 0x000fe20008000f00 */
[----:B------:R-:W-:Y:S02]  /*0080*/  UIADD3 UR4, UP1, UPT, UR12, 0x20, URZ ;  /* 0x000000200c047890 */ /* 0x000fe4000ff3e0ff */
[----:B------:R-:W-:Y:S01]  /*0090*/  UIADD3.X UR9, UPT, UPT, URZ, UR15, URZ, UP0, !UPT ;  /* 0x0000000fff097290 */ /* 0x000fe200087fe4ff */
[----:B------:R-:W-:Y:S01]  /*00a0*/  MOV R3, UR7 ;  /* 0x0000000700037c02 */ /* 0x000fe20008000f00 */
[----:B------:R-:W-:Y:S01]  /*00b0*/  UIADD3.X UR5, UPT, UPT, URZ, UR13, URZ, UP1, !UPT ;  /* 0x0000000dff057290 */ /* 0x000fe20008ffe4ff */
[----:B------:R-:W-:Y:S02]  /*00c0*/  MOV R9, UR8 ;  /* 0x0000000800097c02 */ /* 0x000fe40008000f00 */
[----:B------:R-:W-:Y:S01]  /*00d0*/  MOV R8, UR4 ;  /* 0x0000000400087c02 */ /* 0x000fe20008000f00 */
[----:B------:R-:W-:Y:S01]  /*00e0*/  UMOV UR4, URZ ;  /* 0x000000ff00047c82 */ /* 0x000fe20008000000 */
[----:B------:R-:W-:-:S02]  /*00f0*/  MOV R10, UR9 ;  /* 0x00000009000a7c02 */ /* 0x000fc40008000f00 */
[----:B--2---:R-:W-:-:S07]  /*0100*/  MOV R11, UR5 ;  /* 0x00000005000b7c02 */ /* 0x004fce0008000f00 */
.L_x_0:
[----:B------:R-:W-:Y:S02]  /*0110*/  MOV R4, R9 ;  /* 0x0000000900047202 */ /* 0x000fe40000000f00 */
[----:B------:R-:W-:Y:S02]  /*0120*/  MOV R5, R10 ;  /* 0x0000000a00057202 */ /* 0x000fe40000000f00 */
[----:B------:R-:W-:-:S03]  /*0130*/  MOV R2, R0 ;  /* 0x0000000000027202 */ /* 0x000fc60000000f00 */
[----:B--2---:R-:W2:Y:S04]  /*0140*/  LDG.E R0, desc[UR10][R4.64+-0x20] ;  /* 0xffffe00a04007981 */ /* 0x004ea8000c1e1900 */
[----:B------:R-:W2:Y:S01]  /*0150*/  LDG.E R7, desc[UR10][R2.64+-0x20] ;  /* 0xffffe00a02077981 */ /* 0x000ea2000c1e1900 */
[----:B------:R-:W-:Y:S01]  /*0160*/  MOV R6, R8 ;  /* 0x0000000800067202 */ /* 0x000fe20000000f00 */
[----:B--2---:R-:W-:Y:S01]  /*0170*/  FADD R9, R0, R7 ;  /* 0x0000000700097221 */ /* 0x004fe20000000000 */
[----:B------:R-:W-:-:S05]  /*0180*/  MOV R7, R11 ;  /* 0x0000000b00077202 */ /* 0x000fca0000000f00 */
[----:B------:R0:W-:Y:S04]  /*0190*/  STG.E desc[UR10][R6.64+-0x20], R9 ;  /* 0xffffe00906007986 */ /* 0x0001e8000c10190a */
[----:B------:R-:W2:Y:S04]  /*01a0*/  LDG.E R0, desc[UR10][R4.64+-0x1c] ;  /* 0xffffe40a04007981 */ /* 0x000ea8000c1e1900 */
[----:B------:R-:W2:Y:S02]  /*01b0*/  LDG.E R11, desc[UR10][R2.64+-0x1c] ;  /* 0xffffe40a020b7981 */ /* 0x000ea4000c1e1900 */
[----:B--2---:R-:W-:-:S05]  /*01c0*/  FADD R11, R0, R11 ;  /* 0x0000000b000b7221 */ /* 0x004fca0000000000 */
[----:B------:R1:W-:Y:S04]  /*01d0*/  STG.E desc[UR10][R6.64+-0x1c], R11 ;  /* 0xffffe40b06007986 */ /* 0x0003e8000c10190a */
[----:B------:R-:W2:Y:S04]  /*01e0*/  LDG.E R0, desc[UR10][R4.64+-0x18] ;  /* 0xffffe80a04007981 */ /* 0x000ea8000c1e1900 */
[----:B------:R-:W2:Y:S02]  /*01f0*/  LDG.E R13, desc[UR10][R2.64+-0x18] ;  /* 0xffffe80a020d7981 */ /* 0x000ea4000c1e1900 */
[----:B--2---:R-:W-:-:S05]  /*0200*/  FADD R13, R0, R13 ;  /* 0x0000000d000d7221 */ /* 0x004fca0000000000 */
[----:B------:R2:W-:Y:S04]  /*0210*/  STG.E desc[UR10][R6.64+-0x18], R13 ;  /* 0xffffe80d06007986 */ /* 0x0005e8000c10190a */
[----:B------:R-:W3:Y:S04]  /*0220*/  LDG.E R0, desc[UR10][R4.64+-0x14] ;  /* 0xffffec0a04007981 */ /* 0x000ee8000c1e1900 */
[----:B------:R-:W3:Y:S02]  /*0230*/  LDG.E R15, desc[UR10][R2.64+-0x14] ;  /* 0xffffec0a020f7981 */ /* 0x000ee4000c1e1900 */
[----:B---3--:R-:W-:-:S05]  /*0240*/  FADD R15, R0, R15 ;  /* 0x0000000f000f7221 */ /* 0x008fca0000000000 */
[----:B------:R3:W-:Y:S04]  /*0250*/  STG.E desc[UR10][R6.64+-0x14], R15 ;  /* 0xffffec0f06007986 */ /* 0x0007e8000c10190a */
[----:B------:R-:W4:Y:S04]  /*0260*/  LDG.E R0, desc[UR10][R4.64+-0x10] ;  /* 0xfffff00a04007981 */ /* 0x000f28000c1e1900 */
[----:B0-----:R-:W4:Y:S02]  /*0270*/  LDG.E R9, desc[UR10][R2.64+-0x10] ;  /* 0xfffff00a02097981 */ /* 0x001f24000c1e1900 */
[----:B----4-:R-:W-:-:S05]  /*0280*/  FADD R9, R0, R9 ;  /* 0x0000000900097221 */ /* 0x010fca0000000000 */
[----:B------:R0:W-:Y:S04]  /*0290*/  STG.E desc[UR10][R6.64+-0x10], R9 ;  /* 0xfffff00906007986 */ /* 0x0001e8000c10190a */
[----:B------:R-:W4:Y:S04]  /*02a0*/  LDG.E R0, desc[UR10][R4.64+-0xc] ;  /* 0xfffff40a04007981 */ /* 0x000f28000c1e1900 */
[----:B-1----:R-:W4:Y:S02]  /*02b0*/  LDG.E R11, desc[UR10][R2.64+-0xc] ;  /* 0xfffff40a020b7981 */ /* 0x002f24000c1e1900 */
[----:B----4-:R-:W-:-:S05]  /*02c0*/  FADD R11, R0, R11 ;  /* 0x0000000b000b7221 */ /* 0x010fca0000000000 */
[----:B------:R1:W-:Y:S04]  /*02d0*/  STG.E desc[UR10][R6.64+-0xc], R11 ;  /* 0xfffff40b06007986 */ /* 0x0003e8000c10190a */
[----:B------:R-:W4:Y:S04]  /*02e0*/  LDG.E R0, desc[UR10][R4.64+-0x8] ;  /* 0xfffff80a04007981 */ /* 0x000f28000c1e1900 */
[----:B--2---:R-:W4:Y:S02]  /*02f0*/  LDG.E R13, desc[UR10][R2.64+-0x8] ;  /* 0xfffff80a020d7981 */ /* 0x004f24000c1e1900 */
[----:B----4-:R-:W-:-:S05]  /*0300*/  FADD R13, R0, R13 ;  /* 0x0000000d000d7221 */ /* 0x010fca0000000000 */
[----:B------:R2:W-:Y:S04]  /*0310*/  STG.E desc[UR10][R6.64+-0x8], R13 ;  /* 0xfffff80d06007986 */ /* 0x0005e8000c10190a */
[----:B------:R-:W4:Y:S04]  /*0320*/  LDG.E R0, desc[UR10][R4.64+-0x4] ;  /* 0xfffffc0a04007981 */ /* 0x000f28000c1e1900 */
[----:B---3--:R-:W4:Y:S02]  /*0330*/  LDG.E R15, desc[UR10][R2.64+-0x4] ;  /* 0xfffffc0a020f7981 */ /* 0x008f24000c1e1900 */
[----:B----4-:R-:W-:-:S05]  /*0340*/  FADD R15, R0, R15 ;  /* 0x0000000f000f7221 */ /* 0x010fca0000000000 */
        /* <DEDUP_REMOVED lines=30> */
[----:B---3--:R-:W4:Y:S01]  /*0530*/  LDG.E R15, desc[UR10][R2.64+0x1c] ;  /* 0x00001c0a020f7981 */ /* 0x008f22000c1e1900 */
[----:B------:R-:W-:Y:S01]  /*0540*/  UIADD3 UR4, UPT, UPT, UR4, 0x10, URZ ;  /* 0x0000001004047890 */ /* 0x000fe2000fffe0ff */
[----:B0-----:R-:W-:-:S02]  /*0550*/  IADD3 R9, P0, PT, R4, 0x40, RZ ;  /* 0x0000004004097810 */ /* 0x001fc40007f1e0ff */
[----:B------:R-:W-:Y:S01]  /*0560*/  IADD3 R8, P2, PT, R6, 0x40, RZ ;  /* 0x0000004006087810 */ /* 0x000fe20007f5e0ff */
[----:B------:R-:W-:Y:S01]  /*0570*/  UISETP.NE.AND UP0, UPT, UR4, 0x2710, UPT ;  /* 0x000027100400788c */ /* 0x000fe2000bf05270 */
[----:B------:R-:W-:Y:S02]  /*0580*/  IADD3.X R10, PT, PT, RZ, R5, RZ, P0, !PT ;  /* 0x00000005ff0a7210 */ /* 0x000fe400007fe4ff */
[----:B-1----:R-:W-:Y:S01]  /*0590*/  IADD3.X R11, PT, PT, RZ, R7, RZ, P2, !PT ;  /* 0x00000007ff0b7210 */ /* 0x002fe200017fe4ff */
[----:B----4-:R-:W-:Y:S01]  /*05a0*/  FADD R15, R0, R15 ;  /* 0x0000000f000f7221 */ /* 0x010fe20000000000 */
[----:B------:R-:W-:-:S04]  /*05b0*/  IADD3 R0, P1, PT, R2, 0x40, RZ ;  /* 0x0000004002007810 */ /* 0x000fc80007f3e0ff */
[----:B------:R2:W-:Y:S01]  /*05c0*/  STG.E desc[UR10][R6.64+0x1c], R15 ;  /* 0x00001c0f06007986 */ /* 0x0005e2000c10190a */
[----:B------:R-:W-:Y:S01]  /*05d0*/  IADD3.X R3, PT, PT, RZ, R3, RZ, P1, !PT ;  /* 0x00000003ff037210 */ /* 0x000fe20000ffe4ff */
[----:B------:R-:W-:Y:S07]  /*05e0*/  BRA.U UP0, `(.L_x_0) ;  /* 0xfffffff900c87547 */ /* 0x000fee000b83ffff */
[----:B------:R-:W-:Y:S05]  /*05f0*/  EXIT ;  /* 0x000000000000794d */ /* 0x000fea0003800000 */
.L_x_1:
[----:B------:R-:W-:-:S00]  /*0600*/  BRA `(.L_x_1) ;  /* 0xfffffffc00fc7947 */ /* 0x000fc0000383ffff */
[----:B------:R-:W-:-:S00]  /*0610*/  NOP ;  /* 0x0000000000007918 */ /* 0x000fc00000000000 */
        /* <DEDUP_REMOVED lines=14> */
.L_x_2:


//--------------------- .nv.shared.reserved.0     --------------------------
	.section	.nv.shared.reserved.0,"aw",@nobits
	.weak		__nv_reservedSMEM_offset_0_alias
	.size		__nv_reservedSMEM_offset_0_alias, 0, 64
	.other		__nv_reservedSMEM_offset_0_alias,@"STO_CUDA_RESERVED_SHARED STV_DEFAULT"
__nv_reservedSMEM_offset_0_alias:
	.zero		0
	.zero		64


//--------------------- .nv.constant0._Z3addPfS_S_ --------------------------
	.section	.nv.constant0._Z3addPfS_S_,"a",@progbits
	.sectionflags	@""
	.align	4
.nv.constant0._Z3addPfS_S_:
	.zero		920


//--------------------- SYMBOLS --------------------------

	.type		.nv.reservedSmem.offset0,@object
	.size		.nv.reservedSmem.offset0,0x4
